//
// Generated by NVIDIA NVVM Compiler
//
// Compiler Build ID: CL-36424714
// Cuda compilation tools, release 13.0, V13.0.88
// Based on NVVM 20.0.0
//

.version 9.0
.target sm_100
.address_size 64

	// .globl	_Z6vecmulPfS_S_i

.visible .entry _Z6vecmulPfS_S_i(
	.param .u64 .ptr .align 1 _Z6vecmulPfS_S_i_param_0,
	.param .u64 .ptr .align 1 _Z6vecmulPfS_S_i_param_1,
	.param .u64 .ptr .align 1 _Z6vecmulPfS_S_i_param_2,
	.param .u32 _Z6vecmulPfS_S_i_param_3
)
{
	.reg .pred 	%p<10>;
	.reg .b32 	%r<42>;
	.reg .b32 	%f<67>;
	.reg .b64 	%rd<67>;

	ld.param.u64 	%rd14, [_Z6vecmulPfS_S_i_param_0];
	ld.param.u64 	%rd15, [_Z6vecmulPfS_S_i_param_1];
	ld.param.u32 	%r19, [_Z6vecmulPfS_S_i_param_3];
	cvta.to.global.u64 	%rd1, %rd15;
	cvta.to.global.u64 	%rd2, %rd14;
	mov.u32 	%r20, %ctaid.y;
	mov.u32 	%r21, %ntid.y;
	mov.u32 	%r22, %tid.y;
	mad.lo.s32 	%r23, %r20, %r21, %r22;
	mov.u32 	%r24, %ctaid.x;
	mov.u32 	%r25, %ntid.x;
	mov.u32 	%r26, %tid.x;
	mad.lo.s32 	%r2, %r24, %r25, %r26;
	max.s32 	%r27, %r2, %r23;
	setp.ge.s32 	%p1, %r27, %r19;
	@%p1 bra 	$L__BB0_13;
	mul.lo.s32 	%r3, %r19, %r23;
	and.b32  	%r4, %r19, 7;
	setp.lt.u32 	%p2, %r19, 8;
	mov.f32 	%f66, 0f00000000;
	mov.b32 	%r40, 0;
	@%p2 bra 	$L__BB0_4;
	and.b32  	%r40, %r19, 2147483640;
	neg.s32 	%r38, %r40;
	mul.wide.s32 	%rd16, %r19, 4;
	add.s64 	%rd3, %rd1, %rd16;
	shl.b32 	%r7, %r19, 3;
	mul.wide.s32 	%rd17, %r19, 8;
	add.s64 	%rd4, %rd1, %rd17;
	mul.wide.s32 	%rd18, %r19, 12;
	add.s64 	%rd5, %rd1, %rd18;
	mul.wide.s32 	%rd19, %r19, 16;
	add.s64 	%rd6, %rd1, %rd19;
	mul.wide.s32 	%rd20, %r19, 20;
	add.s64 	%rd7, %rd1, %rd20;
	mul.wide.s32 	%rd21, %r19, 24;
	add.s64 	%rd8, %rd1, %rd21;
	mul.wide.s32 	%rd22, %r19, 28;
	add.s64 	%rd9, %rd1, %rd22;
	mul.wide.u32 	%rd23, %r3, 4;
	add.s64 	%rd24, %rd23, %rd2;
	add.s64 	%rd66, %rd24, 16;
	mov.f32 	%f66, 0f00000000;
	mov.u32 	%r37, %r2;
$L__BB0_3:
	.pragma "nounroll";
	mul.wide.s32 	%rd25, %r37, 4;
	add.s64 	%rd26, %rd3, %rd25;
	add.s64 	%rd27, %rd4, %rd25;
	add.s64 	%rd28, %rd5, %rd25;
	add.s64 	%rd29, %rd6, %rd25;
	add.s64 	%rd30, %rd7, %rd25;
	add.s64 	%rd31, %rd8, %rd25;
	add.s64 	%rd32, %rd9, %rd25;
	add.s64 	%rd33, %rd1, %rd25;
	ld.global.f32 	%f16, [%rd66+-16];
	ld.global.f32 	%f17, [%rd33];
	fma.rn.f32 	%f18, %f16, %f17, %f66;
	ld.global.f32 	%f19, [%rd66+-12];
	ld.global.f32 	%f20, [%rd26];
	fma.rn.f32 	%f21, %f19, %f20, %f18;
	ld.global.f32 	%f22, [%rd66+-8];
	ld.global.f32 	%f23, [%rd27];
	fma.rn.f32 	%f24, %f22, %f23, %f21;
	ld.global.f32 	%f25, [%rd66+-4];
	ld.global.f32 	%f26, [%rd28];
	fma.rn.f32 	%f27, %f25, %f26, %f24;
	ld.global.f32 	%f28, [%rd66];
	ld.global.f32 	%f29, [%rd29];
	fma.rn.f32 	%f30, %f28, %f29, %f27;
	ld.global.f32 	%f31, [%rd66+4];
	ld.global.f32 	%f32, [%rd30];
	fma.rn.f32 	%f33, %f31, %f32, %f30;
	ld.global.f32 	%f34, [%rd66+8];
	ld.global.f32 	%f35, [%rd31];
	fma.rn.f32 	%f36, %f34, %f35, %f33;
	ld.global.f32 	%f37, [%rd66+12];
	ld.global.f32 	%f38, [%rd32];
	fma.rn.f32 	%f66, %f37, %f38, %f36;
	add.s32 	%r38, %r38, 8;
	add.s32 	%r37, %r37, %r7;
	add.s64 	%rd66, %rd66, 32;
	setp.ne.s32 	%p3, %r38, 0;
	@%p3 bra 	$L__BB0_3;
$L__BB0_4:
	setp.eq.s32 	%p4, %r4, 0;
	@%p4 bra 	$L__BB0_12;
	and.b32  	%r13, %r19, 3;
	setp.lt.u32 	%p5, %r4, 4;
	@%p5 bra 	$L__BB0_7;
	add.s32 	%r29, %r40, %r3;
	mul.wide.u32 	%rd34, %r29, 4;
	add.s64 	%rd35, %rd2, %rd34;
	ld.global.f32 	%f40, [%rd35];
	mad.lo.s32 	%r30, %r40, %r19, %r2;
	mul.wide.s32 	%rd36, %r30, 4;
	add.s64 	%rd37, %rd1, %rd36;
	ld.global.f32 	%f41, [%rd37];
	fma.rn.f32 	%f42, %f40, %f41, %f66;
	cvt.u64.u32 	%rd38, %r3;
	cvt.u64.u32 	%rd39, %r40;
	add.s64 	%rd40, %rd39, %rd38;
	shl.b64 	%rd41, %rd40, 2;
	add.s64 	%rd42, %rd2, %rd41;
	ld.global.f32 	%f43, [%rd42+4];
	mul.wide.s32 	%rd43, %r19, 4;
	add.s64 	%rd44, %rd37, %rd43;
	ld.global.f32 	%f44, [%rd44];
	fma.rn.f32 	%f45, %f43, %f44, %f42;
	ld.global.f32 	%f46, [%rd42+8];
	add.s64 	%rd45, %rd44, %rd43;
	ld.global.f32 	%f47, [%rd45];
	fma.rn.f32 	%f48, %f46, %f47, %f45;
	ld.global.f32 	%f49, [%rd42+12];
	add.s64 	%rd46, %rd45, %rd43;
	ld.global.f32 	%f50, [%rd46];
	fma.rn.f32 	%f66, %f49, %f50, %f48;
	add.s32 	%r40, %r40, 4;
$L__BB0_7:
	setp.eq.s32 	%p6, %r13, 0;
	@%p6 bra 	$L__BB0_12;
	setp.eq.s32 	%p7, %r13, 1;
	@%p7 bra 	$L__BB0_10;
	add.s32 	%r31, %r40, %r3;
	mul.wide.u32 	%rd47, %r31, 4;
	add.s64 	%rd48, %rd2, %rd47;
	ld.global.f32 	%f52, [%rd48];
	mad.lo.s32 	%r32, %r40, %r19, %r2;
	mul.wide.s32 	%rd49, %r32, 4;
	add.s64 	%rd50, %rd1, %rd49;
	ld.global.f32 	%f53, [%rd50];
	fma.rn.f32 	%f54, %f52, %f53, %f66;
	cvt.u64.u32 	%rd51, %r3;
	cvt.u64.u32 	%rd52, %r40;
	add.s64 	%rd53, %rd52, %rd51;
	shl.b64 	%rd54, %rd53, 2;
	add.s64 	%rd55, %rd2, %rd54;
	ld.global.f32 	%f55, [%rd55+4];
	mul.wide.s32 	%rd56, %r19, 4;
	add.s64 	%rd57, %rd50, %rd56;
	ld.global.f32 	%f56, [%rd57];
	fma.rn.f32 	%f66, %f55, %f56, %f54;
	add.s32 	%r40, %r40, 2;
$L__BB0_10:
	and.b32  	%r33, %r19, 1;
	setp.eq.b32 	%p8, %r33, 1;
	not.pred 	%p9, %p8;
	@%p9 bra 	$L__BB0_12;
	add.s32 	%r34, %r40, %r3;
	mul.wide.u32 	%rd58, %r34, 4;
	add.s64 	%rd59, %rd2, %rd58;
	ld.global.f32 	%f57, [%rd59];
	mad.lo.s32 	%r35, %r40, %r19, %r2;
	mul.wide.s32 	%rd60, %r35, 4;
	add.s64 	%rd61, %rd1, %rd60;
	ld.global.f32 	%f58, [%rd61];
	fma.rn.f32 	%f66, %f57, %f58, %f66;
$L__BB0_12:
	ld.param.u64 	%rd65, [_Z6vecmulPfS_S_i_param_2];
	add.s32 	%r36, %r3, %r2;
	cvta.to.global.u64 	%rd62, %rd65;
	mul.wide.s32 	%rd63, %r36, 4;
	add.s64 	%rd64, %rd62, %rd63;
	st.global.f32 	[%rd64], %f66;
$L__BB0_13:
	ret;

}
	// .globl	_Z10connectionPfPjS0_S_j
.visible .entry _Z10connectionPfPjS0_S_j(
	.param .u64 .ptr .align 1 _Z10connectionPfPjS0_S_j_param_0,
	.param .u64 .ptr .align 1 _Z10connectionPfPjS0_S_j_param_1,
	.param .u64 .ptr .align 1 _Z10connectionPfPjS0_S_j_param_2,
	.param .u64 .ptr .align 1 _Z10connectionPfPjS0_S_j_param_3,
	.param .u32 _Z10connectionPfPjS0_S_j_param_4
)
{
	.reg .b32 	%r<6>;
	.reg .b32 	%f<5>;
	.reg .b64 	%rd<17>;

	ld.param.u64 	%rd1, [_Z10connectionPfPjS0_S_j_param_0];
	ld.param.u64 	%rd2, [_Z10connectionPfPjS0_S_j_param_1];
	ld.param.u64 	%rd3, [_Z10connectionPfPjS0_S_j_param_2];
	ld.param.u64 	%rd4, [_Z10connectionPfPjS0_S_j_param_3];
	ld.param.u32 	%r1, [_Z10connectionPfPjS0_S_j_param_4];
	cvta.to.global.u64 	%rd5, %rd4;
	cvta.to.global.u64 	%rd6, %rd2;
	cvta.to.global.u64 	%rd7, %rd1;
	cvta.to.global.u64 	%rd8, %rd3;
	mov.u32 	%r2, %tid.x;
	add.s32 	%r3, %r1, %r2;
	mul.wide.u32 	%rd9, %r3, 4;
	add.s64 	%rd10, %rd8, %rd9;
	ld.global.u32 	%r4, [%rd10];
	mul.wide.u32 	%rd11, %r4, 4;
	add.s64 	%rd12, %rd5, %rd11;
	add.s64 	%rd13, %rd7, %rd9;
	ld.global.f32 	%f1, [%rd13];
	add.s64 	%rd14, %rd6, %rd9;
	ld.global.u32 	%r5, [%rd14];
	mul.wide.u32 	%rd15, %r5, 4;
	add.s64 	%rd16, %rd5, %rd15;
	ld.global.f32 	%f2, [%rd16];
	mul.f32 	%f3, %f1, %f2;
	atom.global.add.f32 	%f4, [%rd12], %f3;
	ret;

}
	// .globl	_Z9normalizePfj
.visible .entry _Z9normalizePfj(
	.param .u64 .ptr .align 1 _Z9normalizePfj_param_0,
	.param .u32 _Z9normalizePfj_param_1
)
{
	.reg .pred 	%p<3>;
	.reg .b32 	%r<4>;
	.reg .b32 	%f<17>;
	.reg .b64 	%rd<5>;

	ld.param.u64 	%rd1, [_Z9normalizePfj_param_0];
	ld.param.u32 	%r1, [_Z9normalizePfj_param_1];
	cvta.to.global.u64 	%rd2, %rd1;
	mov.u32 	%r2, %tid.x;
	add.s32 	%r3, %r1, %r2;
	mul.wide.u32 	%rd3, %r3, 4;
	add.s64 	%rd4, %rd2, %rd3;
	ld.global.f32 	%f1, [%rd4];
	abs.f32 	%f2, %f1;
	mul.f32 	%f3, %f2, 0f4038AA3B;
	ex2.approx.ftz.f32 	%f4, %f3;
	add.f32 	%f5, %f4, 0f3F800000;
	rcp.approx.ftz.f32 	%f6, %f5;
	fma.rn.f32 	%f7, %f6, 0fC0000000, 0f3F800000;
	setp.ge.f32 	%p1, %f2, 0f41102CB4;
	selp.f32 	%f8, 0f3F800000, %f7, %p1;
	copysign.f32 	%f9, %f1, %f8;
	mul.f32 	%f10, %f1, %f1;
	fma.rn.f32 	%f11, %f10, 0f3C80F082, 0fBD563CAE;
	fma.rn.f32 	%f12, %f11, %f10, 0f3E085941;
	fma.rn.f32 	%f13, %f12, %f10, 0fBEAAA9ED;
	fma.rn.f32 	%f14, %f13, %f10, 0f00000000;
	fma.rn.f32 	%f15, %f14, %f1, %f1;
	setp.ge.f32 	%p2, %f2, 0f3F19999A;
	selp.f32 	%f16, %f9, %f15, %p2;
	st.global.f32 	[%rd4], %f16;
	ret;

}


// ===== COMPILED SASS (sm_100) =====

	.target	sm_100

	.elftype	@"ET_EXEC"


//--------------------- .note.nv.tkinfo           --------------------------
	.section	.note.nv.tkinfo,"",@"SHT_NOTE"
	.sectionflags	@"SHF_NOTE_NV_TKINFO"
	.tkinfo
        /*0018*/ 	.word	0x00000002
        /*0030*/ 	.string	""
        /*0030*/ 	.string	"ptxas"
        /*0030*/ 	.string	"Cuda compilation tools, release 13.0, V13.0.88"
        /*0030*/ 	.string	"Build cuda_13.0.r13.0/compiler.36424714_0"
        /*0030*/ 	.string	"-arch sm_100 -m 64 "



//--------------------- .note.nv.cuinfo           --------------------------
	.section	.note.nv.cuinfo,"",@"SHT_NOTE"
	.sectionflags	@"SHF_NOTE_NV_CUINFO"
        /*0018*/ 	.short	0x0002
        /*001a*/ 	.short	0x0064
        /*001c*/ 	.short	0x0082
	.zero		2


//--------------------- .nv.info                  --------------------------
	.section	.nv.info,"",@"SHT_CUDA_INFO"
	.align	4


	//----- nvinfo : EIATTR_REGCOUNT
	.align		4
        /*0000*/ 	.byte	0x04, 0x2f
        /*0002*/ 	.short	(.L_1 - .L_0)
	.align		4
.L_0:
        /*0004*/ 	.word	index@(_Z6vecmulPfS_S_i)
        /*0008*/ 	.word	0x0000001e


	//----- nvinfo : EIATTR_FRAME_SIZE
	.align		4
.L_1:
        /*000c*/ 	.byte	0x04, 0x11
        /*000e*/ 	.short	(.L_3 - .L_2)
	.align		4
.L_2:
        /*0010*/ 	.word	index@(_Z6vecmulPfS_S_i)
        /*0014*/ 	.word	0x00000000


	//----- nvinfo : EIATTR_REGCOUNT
	.align		4
.L_3:
        /*0018*/ 	.byte	0x04, 0x2f
        /*001a*/ 	.short	(.L_5 - .L_4)
	.align		4
.L_4:
        /*001c*/ 	.word	index@(_Z10connectionPfPjS0_S_j)
        /*0020*/ 	.word	0x0000000e


	//----- nvinfo : EIATTR_FRAME_SIZE
	.align		4
.L_5:
        /*0024*/ 	.byte	0x04, 0x11
        /*0026*/ 	.short	(.L_7 - .L_6)
	.align		4
.L_6:
        /*0028*/ 	.word	index@(_Z10connectionPfPjS0_S_j)
        /*002c*/ 	.word	0x00000000


	//----- nvinfo : EIATTR_REGCOUNT
	.align		4
.L_7:
        /*0030*/ 	.byte	0x04, 0x2f
        /*0032*/ 	.short	(.L_9 - .L_8)
	.align		4
.L_8:
        /*0034*/ 	.word	index@(_Z9normalizePfj)
        /*0038*/ 	.word	0x0000000c


	//----- nvinfo : EIATTR_FRAME_SIZE
	.align		4
.L_9:
        /*003c*/ 	.byte	0x04, 0x11
        /*003e*/ 	.short	(.L_11 - .L_10)
	.align		4
.L_10:
        /*0040*/ 	.word	index@(_Z9normalizePfj)
        /*0044*/ 	.word	0x00000000


	//----- nvinfo : EIATTR_MIN_STACK_SIZE
	.align		4
.L_11:
        /*0048*/ 	.byte	0x04, 0x12
        /*004a*/ 	.short	(.L_13 - .L_12)
	.align		4
.L_12:
        /*004c*/ 	.word	index@(_Z9normalizePfj)
        /*0050*/ 	.word	0x00000000


	//----- nvinfo : EIATTR_MIN_STACK_SIZE
	.align		4
.L_13:
        /*0054*/ 	.byte	0x04, 0x12
        /*0056*/ 	.short	(.L_15 - .L_14)
	.align		4
.L_14:
        /*0058*/ 	.word	index@(_Z10connectionPfPjS0_S_j)
        /*005c*/ 	.word	0x00000000


	//----- nvinfo : EIATTR_MIN_STACK_SIZE
	.align		4
.L_15:
        /*0060*/ 	.byte	0x04, 0x12
        /*0062*/ 	.short	(.L_17 - .L_16)
	.align		4
.L_16:
        /*0064*/ 	.word	index@(_Z6vecmulPfS_S_i)
        /*0068*/ 	.word	0x00000000
.L_17:


//--------------------- .nv.compat                --------------------------
	.section	.nv.compat,"",@"SHT_CUDA_COMPAT_INFO"
	.align	4
        /*0000*/ 	.byte	0x02, 0x09, 0x00, 0x00, 0x02, 0x02, 0x01, 0x00, 0x02, 0x05, 0x05, 0x00, 0x03, 0x07, 0x01, 0x01
        /*0010*/ 	.byte	0x02, 0x03, 0x00, 0x00, 0x02, 0x06, 0x01, 0x00, 0x04, 0x0b, 0x08, 0x00, 0x01, 0x00, 0x00, 0x00
        /*0020*/ 	.byte	0x00, 0x00, 0x00, 0x00


//--------------------- .nv.info._Z9normalizePfj  --------------------------
	.section	.nv.info._Z9normalizePfj,"",@"SHT_CUDA_INFO"
	.sectionflags	@""
	.align	4


	//----- nvinfo : EIATTR_CUDA_API_VERSION
	.align		4
        /*0000*/ 	.byte	0x04, 0x37
        /*0002*/ 	.short	(.L_19 - .L_18)
.L_18:
        /*0004*/ 	.word	0x00000082


	//----- nvinfo : EIATTR_KPARAM_INFO
	.align		4
.L_19:
        /*0008*/ 	.byte	0x04, 0x17
        /*000a*/ 	.short	(.L_21 - .L_20)
.L_20:
        /*000c*/ 	.word	0x00000000
        /*0010*/ 	.short	0x0001
        /*0012*/ 	.short	0x0008
        /*0014*/ 	.byte	0x00, 0xf0, 0x11, 0x00


	//----- nvinfo : EIATTR_KPARAM_INFO
	.align		4
.L_21:
        /*0018*/ 	.byte	0x04, 0x17
        /*001a*/ 	.short	(.L_23 - .L_22)
.L_22:
        /*001c*/ 	.word	0x00000000
        /*0020*/ 	.short	0x0000
        /*0022*/ 	.short	0x0000
        /*0024*/ 	.byte	0x00, 0xf5, 0x21, 0x00


	//----- nvinfo : EIATTR_SPARSE_MMA_MASK
	.align		4
.L_23:
        /*0028*/ 	.byte	0x03, 0x50
        /*002a*/ 	.short	0x0000


	//----- nvinfo : EIATTR_MAXREG_COUNT
	.align		4
        /*002c*/ 	.byte	0x03, 0x1b
        /*002e*/ 	.short	0x00ff


	//----- nvinfo : EIATTR_MERCURY_ISA_VERSION
	.align		4
        /*0030*/ 	.byte	0x03, 0x5f
        /*0032*/ 	.short	0x0101


	//----- nvinfo : EIATTR_VRC_CTA_INIT_COUNT
	.align		4
        /*0034*/ 	.byte	0x02, 0x4a
	.zero		1
	.zero		1


	//----- nvinfo : EIATTR_EXIT_INSTR_OFFSETS
	.align		4
        /*0038*/ 	.byte	0x04, 0x1c
        /*003a*/ 	.short	(.L_25 - .L_24)


	//   ....[0]....
.L_24:
        /*003c*/ 	.word	0x000001a0


	//----- nvinfo : EIATTR_CBANK_PARAM_SIZE
	.align		4
.L_25:
        /*0040*/ 	.byte	0x03, 0x19
        /*0042*/ 	.short	0x000c


	//----- nvinfo : EIATTR_PARAM_CBANK
	.align		4
        /*0044*/ 	.byte	0x04, 0x0a
        /*0046*/ 	.short	(.L_27 - .L_26)
	.align		4
.L_26:
        /*0048*/ 	.word	index@(.nv.constant0._Z9normalizePfj)
        /*004c*/ 	.short	0x0380
        /*004e*/ 	.short	0x000c


	//----- nvinfo : EIATTR_SW_WAR
	.align		4
.L_27:
        /*0050*/ 	.byte	0x04, 0x36
        /*0052*/ 	.short	(.L_29 - .L_28)
.L_28:
        /*0054*/ 	.word	0x00000008
.L_29:


//--------------------- .nv.info._Z10connectionPfPjS0_S_j --------------------------
	.section	.nv.info._Z10connectionPfPjS0_S_j,"",@"SHT_CUDA_INFO"
	.sectionflags	@""
	.align	4


	//----- nvinfo : EIATTR_CUDA_API_VERSION
	.align		4
        /*0000*/ 	.byte	0x04, 0x37
        /*0002*/ 	.short	(.L_31 - .L_30)
.L_30:
        /*0004*/ 	.word	0x00000082


	//----- nvinfo : EIATTR_KPARAM_INFO
	.align		4
.L_31:
        /*0008*/ 	.byte	0x04, 0x17
        /*000a*/ 	.short	(.L_33 - .L_32)
.L_32:
        /*000c*/ 	.word	0x00000000
        /*0010*/ 	.short	0x0004
        /*0012*/ 	.short	0x0020
        /*0014*/ 	.byte	0x00, 0xf0, 0x11, 0x00


	//----- nvinfo : EIATTR_KPARAM_INFO
	.align		4
.L_33:
        /*0018*/ 	.byte	0x04, 0x17
        /*001a*/ 	.short	(.L_35 - .L_34)
.L_34:
        /*001c*/ 	.word	0x00000000
        /*0020*/ 	.short	0x0003
        /*0022*/ 	.short	0x0018
        /*0024*/ 	.byte	0x00, 0xf5, 0x21, 0x00


	//----- nvinfo : EIATTR_KPARAM_INFO
	.align		4
.L_35:
        /*0028*/ 	.byte	0x04, 0x17
        /*002a*/ 	.short	(.L_37 - .L_36)
.L_36:
        /*002c*/ 	.word	0x00000000
        /*0030*/ 	.short	0x0002
        /*0032*/ 	.short	0x0010
        /*0034*/ 	.byte	0x00, 0xf5, 0x21, 0x00


	//----- nvinfo : EIATTR_KPARAM_INFO
	.align		4
.L_37:
        /*0038*/ 	.byte	0x04, 0x17
        /*003a*/ 	.short	(.L_39 - .L_38)
.L_38:
        /*003c*/ 	.word	0x00000000
        /*0040*/ 	.short	0x0001
        /*0042*/ 	.short	0x0008
        /*0044*/ 	.byte	0x00, 0xf5, 0x21, 0x00


	//----- nvinfo : EIATTR_KPARAM_INFO
	.align		4
.L_39:
        /*0048*/ 	.byte	0x04, 0x17
        /*004a*/ 	.short	(.L_41 - .L_40)
.L_40:
        /*004c*/ 	.word	0x00000000
        /*0050*/ 	.short	0x0000
        /*0052*/ 	.short	0x0000
        /*0054*/ 	.byte	0x00, 0xf5, 0x21, 0x00


	//----- nvinfo : EIATTR_SPARSE_MMA_MASK
	.align		4
.L_41:
        /*0058*/ 	.byte	0x03, 0x50
        /*005a*/ 	.short	0x0000


	//----- nvinfo : EIATTR_MAXREG_COUNT
	.align		4
        /*005c*/ 	.byte	0x03, 0x1b
        /*005e*/ 	.short	0x00ff


	//----- nvinfo : EIATTR_MERCURY_ISA_VERSION
	.align		4
        /*0060*/ 	.byte	0x03, 0x5f
        /*0062*/ 	.short	0x0101


	//----- nvinfo : EIATTR_VRC_CTA_INIT_COUNT
	.align		4
        /*0064*/ 	.byte	0x02, 0x4a
	.zero		1
	.zero		1


	//----- nvinfo : EIATTR_EXIT_INSTR_OFFSETS
	.align		4
        /*0068*/ 	.byte	0x04, 0x1c
        /*006a*/ 	.short	(.L_43 - .L_42)


	//   ....[0]....
.L_42:
        /*006c*/ 	.word	0x00000140


	//----- nvinfo : EIATTR_CBANK_PARAM_SIZE
	.align		4
.L_43:
        /*0070*/ 	.byte	0x03, 0x19
        /*0072*/ 	.short	0x0024


	//----- nvinfo : EIATTR_PARAM_CBANK
	.align		4
        /*0074*/ 	.byte	0x04, 0x0a
        /*0076*/ 	.short	(.L_45 - .L_44)
	.align		4
.L_44:
        /*0078*/ 	.word	index@(.nv.constant0._Z10connectionPfPjS0_S_j)
        /*007c*/ 	.short	0x0380
        /*007e*/ 	.short	0x0024


	//----- nvinfo : EIATTR_SW_WAR
	.align		4
.L_45:
        /*0080*/ 	.byte	0x04, 0x36
        /*0082*/ 	.short	(.L_47 - .L_46)
.L_46:
        /*0084*/ 	.word	0x00000008
.L_47:


//--------------------- .nv.info._Z6vecmulPfS_S_i --------------------------
	.section	.nv.info._Z6vecmulPfS_S_i,"",@"SHT_CUDA_INFO"
	.sectionflags	@""
	.align	4


	//----- nvinfo : EIATTR_CUDA_API_VERSION
	.align		4
        /*0000*/ 	.byte	0x04, 0x37
        /*0002*/ 	.short	(.L_49 - .L_48)
.L_48:
        /*0004*/ 	.word	0x00000082


	//----- nvinfo : EIATTR_KPARAM_INFO
	.align		4
.L_49:
        /*0008*/ 	.byte	0x04, 0x17
        /*000a*/ 	.short	(.L_51 - .L_50)
.L_50:
        /*000c*/ 	.word	0x00000000
        /*0010*/ 	.short	0x0003
        /*0012*/ 	.short	0x0018
        /*0014*/ 	.byte	0x00, 0xf0, 0x11, 0x00


	//----- nvinfo : EIATTR_KPARAM_INFO
	.align		4
.L_51:
        /*0018*/ 	.byte	0x04, 0x17
        /*001a*/ 	.short	(.L_53 - .L_52)
.L_52:
        /*001c*/ 	.word	0x00000000
        /*0020*/ 	.short	0x0002
        /*0022*/ 	.short	0x0010
        /*0024*/ 	.byte	0x00, 0xf5, 0x21, 0x00


	//----- nvinfo : EIATTR_KPARAM_INFO
	.align		4
.L_53:
        /*0028*/ 	.byte	0x04, 0x17
        /*002a*/ 	.short	(.L_55 - .L_54)
.L_54:
        /*002c*/ 	.word	0x00000000
        /*0030*/ 	.short	0x0001
        /*0032*/ 	.short	0x0008
        /*0034*/ 	.byte	0x00, 0xf5, 0x21, 0x00


	//----- nvinfo : EIATTR_KPARAM_INFO
	.align		4
.L_55:
        /*0038*/ 	.byte	0x04, 0x17
        /*003a*/ 	.short	(.L_57 - .L_56)
.L_56:
        /*003c*/ 	.word	0x00000000
        /*0040*/ 	.short	0x0000
        /*0042*/ 	.short	0x0000
        /*0044*/ 	.byte	0x00, 0xf5, 0x21, 0x00


	//----- nvinfo : EIATTR_SPARSE_MMA_MASK
	.align		4
.L_57:
        /*0048*/ 	.byte	0x03, 0x50
        /*004a*/ 	.short	0x0000


	//----- nvinfo : EIATTR_MAXREG_COUNT
	.align		4
        /*004c*/ 	.byte	0x03, 0x1b
        /*004e*/ 	.short	0x00ff


	//----- nvinfo : EIATTR_MERCURY_ISA_VERSION
	.align		4
        /*0050*/ 	.byte	0x03, 0x5f
        /*0052*/ 	.short	0x0101


	//----- nvinfo : EIATTR_VRC_CTA_INIT_COUNT
	.align		4
        /*0054*/ 	.byte	0x02, 0x4a
	.zero		1
	.zero		1


	//----- nvinfo : EIATTR_EXIT_INSTR_OFFSETS
	.align		4
        /*0058*/ 	.byte	0x04, 0x1c
        /*005a*/ 	.short	(.L_59 - .L_58)


	//   ....[0]....
.L_58:
        /*005c*/ 	.word	0x000000c0


	//   ....[1]....
        /*0060*/ 	.word	0x00000a90


	//----- nvinfo : EIATTR_CBANK_PARAM_SIZE
	.align		4
.L_59:
        /*0064*/ 	.byte	0x03, 0x19
        /*0066*/ 	.short	0x001c


	//----- nvinfo : EIATTR_PARAM_CBANK
	.align		4
        /*0068*/ 	.byte	0x04, 0x0a
        /*006a*/ 	.short	(.L_61 - .L_60)
	.align		4
.L_60:
        /*006c*/ 	.word	index@(.nv.constant0._Z6vecmulPfS_S_i)
        /*0070*/ 	.short	0x0380
        /*0072*/ 	.short	0x001c


	//----- nvinfo : EIATTR_SW_WAR
	.align		4
.L_61:
        /*0074*/ 	.byte	0x04, 0x36
        /*0076*/ 	.short	(.L_63 - .L_62)
.L_62:
        /*0078*/ 	.word	0x00000008
.L_63:


//--------------------- .nv.callgraph             --------------------------
	.section	.nv.callgraph,"",@"SHT_CUDA_CALLGRAPH"
	.align	4
	.sectionentsize	8
	.align		4
        /*0000*/ 	.word	0x00000000
	.align		4
        /*0004*/ 	.word	0xffffffff
	.align		4
        /*0008*/ 	.word	0x00000000
	.align		4
        /*000c*/ 	.word	0xfffffffe
	.align		4
        /*0010*/ 	.word	0x00000000
	.align		4
        /*0014*/ 	.word	0xfffffffd
	.align		4
        /*0018*/ 	.word	0x00000000
	.align		4
        /*001c*/ 	.word	0xfffffffc


//--------------------- .text._Z9normalizePfj     --------------------------
	.section	.text._Z9normalizePfj,"ax",@progbits
	.align	128
        .global         _Z9normalizePfj
        .type           _Z9normalizePfj,@function
        .size           _Z9normalizePfj,(.L_x_7 - _Z9normalizePfj)
        .other          _Z9normalizePfj,@"STO_CUDA_ENTRY STV_DEFAULT"
_Z9normalizePfj:
.text._Z9normalizePfj:
[----:B------:R-:W-:Y:S01]  /*0000*/  LDC R1, c[0x0][0x37c] ;  /* 0x0000df00ff017b82 */ /* 0x000fe20000000800 */
[----:B------:R-:W0:Y:S07]  /*0010*/  S2R R5, SR_TID.X ;  /* 0x0000000000057919 */ /* 0x000e2e0000002100 */
[----:B------:R-:W1:Y:S01]  /*0020*/  LDC.64 R2, c[0x0][0x380] ;  /* 0x0000e000ff027b82 */ /* 0x000e620000000a00 */
[----:B------:R-:W0:Y:S01]  /*0030*/  LDCU UR6, c[0x0][0x388] ;  /* 0x00007100ff0677ac */ /* 0x000e220008000800 */
[----:B------:R-:W2:Y:S01]  /*0040*/  LDCU.64 UR4, c[0x0][0x358] ;  /* 0x00006b00ff0477ac */ /* 0x000ea20008000a00 */
[----:B0-----:R-:W-:-:S05]  /*0050*/  IADD3 R5, PT, PT, R5, UR6, RZ ;  /* 0x0000000605057c10 */ /* 0x001fca000fffe0ff */
[----:B-1----:R-:W-:-:S05]  /*0060*/  IMAD.WIDE.U32 R2, R5, 0x4, R2 ;  /* 0x0000000405027825 */ /* 0x002fca00078e0002 */
[----:B--2---:R-:W2:Y:S01]  /*0070*/  LDG.E R4, desc[UR4][R2.64] ;  /* 0x0000000402047981 */ /* 0x004ea2000c1e1900 */
[----:B------:R-:W-:Y:S01]  /*0080*/  HFMA2 R8, -RZ, RZ, 1.125, -9232 ;  /* 0x3c80f082ff087431 */ /* 0x000fe200000001ff */
[----:B------:R-:W-:Y:S01]  /*0090*/  MOV R6, 0x3f800000 ;  /* 0x3f80000000067802 */ /* 0x000fe20000000f00 */
[C---:B--2---:R-:W-:Y:S01]  /*00a0*/  FMUL R0, |R4|.reuse, 2.8853900432586669922 ;  /* 0x4038aa3b04007820 */ /* 0x044fe20000400200 */
[C---:B------:R-:W-:Y:S01]  /*00b0*/  FMUL R9, R4.reuse, R4 ;  /* 0x0000000404097220 */ /* 0x040fe20000400000 */
[C---:B------:R-:W-:Y:S02]  /*00c0*/  FSETP.GE.AND P1, PT, |R4|.reuse, 0.60000002384185791016, PT ;  /* 0x3f19999a0400780b */ /* 0x040fe40003f26200 */
[----:B------:R-:W-:Y:S01]  /*00d0*/  FSETP.GE.AND P0, PT, |R4|, 9.010913848876953125, PT ;  /* 0x41102cb40400780b */ /* 0x000fe20003f06200 */
[C---:B------:R-:W-:Y:S01]  /*00e0*/  FFMA R8, R9.reuse, R8, -0.052303962409496307373 ;  /* 0xbd563cae09087423 */ /* 0x040fe20000000008 */
[----:B------:R-:W0:Y:S03]  /*00f0*/  MUFU.EX2 R0, R0 ;  /* 0x0000000000007308 */ /* 0x000e260000000800 */
[----:B------:R-:W-:Y:S01]  /*0100*/  FFMA R8, R9, R8, 0.1331529766321182251 ;  /* 0x3e08594109087423 */ /* 0x000fe20000000008 */
[----:B0-----:R-:W-:-:S03]  /*0110*/  FADD R5, R0, 1 ;  /* 0x3f80000000057421 */ /* 0x001fc60000000000 */
[----:B------:R-:W-:-:S04]  /*0120*/  FFMA R0, R9, R8, -0.33332768082618713379 ;  /* 0xbeaaa9ed09007423 */ /* 0x000fc80000000008 */
[----:B------:R-:W-:Y:S01]  /*0130*/  FFMA R9, R9, R0, RZ ;  /* 0x0000000009097223 */ /* 0x000fe200000000ff */
[----:B------:R-:W0:Y:S02]  /*0140*/  MUFU.RCP R5, R5 ;  /* 0x0000000500057308 */ /* 0x000e240000001000 */
[----:B0-----:R-:W-:-:S05]  /*0150*/  FFMA R6, R5, -2, R6 ;  /* 0xc000000005067823 */ /* 0x001fca0000000006 */
[----:B------:R-:W-:-:S04]  /*0160*/  FSEL R7, R6, 1, !P0 ;  /* 0x3f80000006077808 */ /* 0x000fc80004000000 */
[--C-:B------:R-:W-:Y:S01]  /*0170*/  LOP3.LUT R7, R7, 0x80000000, R4.reuse, 0xb8, !PT ;  /* 0x8000000007077812 */ /* 0x100fe200078eb804 */
[----:B------:R-:W-:-:S05]  /*0180*/  @!P1 FFMA R7, R4, R9, R4 ;  /* 0x0000000904079223 */ /* 0x000fca0000000004 */
[----:B------:R-:W-:Y:S01]  /*0190*/  STG.E desc[UR4][R2.64], R7 ;  /* 0x0000000702007986 */ /* 0x000fe2000c101904 */
[----:B------:R-:W-:Y:S05]  /*01a0*/  EXIT ;  /* 0x000000000000794d */ /* 0x000fea0003800000 */
.L_x_0:
[----:B------:R-:W-:-:S00]  /*01b0*/  BRA `(.L_x_0) ;  /* 0xfffffffc00fc7947 */ /* 0x000fc0000383ffff */
[----:B------:R-:W-:-:S00]  /*01c0*/  NOP ;  /* 0x0000000000007918 */ /* 0x000fc00000000000 */
        /* <DEDUP_REMOVED lines=11> */
.L_x_7:


//--------------------- .text._Z10connectionPfPjS0_S_j --------------------------
	.section	.text._Z10connectionPfPjS0_S_j,"ax",@progbits
	.align	128
        .global         _Z10connectionPfPjS0_S_j
        .type           _Z10connectionPfPjS0_S_j,@function
        .size           _Z10connectionPfPjS0_S_j,(.L_x_8 - _Z10connectionPfPjS0_S_j)
        .other          _Z10connectionPfPjS0_S_j,@"STO_CUDA_ENTRY STV_DEFAULT"
_Z10connectionPfPjS0_S_j:
.text._Z10connectionPfPjS0_S_j:
[----:B------:R-:W-:Y:S01]  /*0000*/  LDC R1, c[0x0][0x37c] ;  /* 0x0000df00ff017b82 */ /* 0x000fe20000000800 */
[----:B------:R-:W0:Y:S07]  /*0010*/  S2R R11, SR_TID.X ;  /* 0x00000000000b7919 */ /* 0x000e2e0000002100 */
[----:B------:R-:W1:Y:S01]  /*0020*/  LDC.64 R8, c[0x0][0x388] ;  /* 0x0000e200ff087b82 */ /* 0x000e620000000a00 */
[----:B------:R-:W0:Y:S01]  /*0030*/  LDCU UR6, c[0x0][0x3a0] ;  /* 0x00007400ff0677ac */ /* 0x000e220008000800 */
[----:B------:R-:W2:Y:S06]  /*0040*/  LDCU.64 UR4, c[0x0][0x358] ;  /* 0x00006b00ff0477ac */ /* 0x000eac0008000a00 */
[----:B------:R-:W3:Y:S08]  /*0050*/  LDC.64 R2, c[0x0][0x390] ;  /* 0x0000e400ff027b82 */ /* 0x000ef00000000a00 */
[----:B------:R-:W4:Y:S08]  /*0060*/  LDC.64 R6, c[0x0][0x380] ;  /* 0x0000e000ff067b82 */ /* 0x000f300000000a00 */
[----:B------:R-:W5:Y:S01]  /*0070*/  LDC.64 R4, c[0x0][0x398] ;  /* 0x0000e600ff047b82 */ /* 0x000f620000000a00 */
[----:B0-----:R-:W-:-:S05]  /*0080*/  IADD3 R11, PT, PT, R11, UR6, RZ ;  /* 0x000000060b0b7c10 */ /* 0x001fca000fffe0ff */
[----:B-1----:R-:W-:-:S06]  /*0090*/  IMAD.WIDE.U32 R8, R11, 0x4, R8 ;  /* 0x000000040b087825 */ /* 0x002fcc00078e0008 */
[----:B--2---:R-:W5:Y:S01]  /*00a0*/  LDG.E R9, desc[UR4][R8.64] ;  /* 0x0000000408097981 */ /* 0x004f62000c1e1900 */
[----:B---3--:R-:W-:-:S04]  /*00b0*/  IMAD.WIDE.U32 R2, R11, 0x4, R2 ;  /* 0x000000040b027825 */ /* 0x008fc800078e0002 */
[----:B----4-:R-:W-:Y:S02]  /*00c0*/  IMAD.WIDE.U32 R6, R11, 0x4, R6 ;  /* 0x000000040b067825 */ /* 0x010fe400078e0006 */
[----:B------:R-:W2:Y:S04]  /*00d0*/  LDG.E R3, desc[UR4][R2.64] ;  /* 0x0000000402037981 */ /* 0x000ea8000c1e1900 */
[----:B------:R-:W3:Y:S01]  /*00e0*/  LDG.E R6, desc[UR4][R6.64] ;  /* 0x0000000406067981 */ /* 0x000ee2000c1e1900 */
[----:B-----5:R-:W-:-:S06]  /*00f0*/  IMAD.WIDE.U32 R10, R9, 0x4, R4 ;  /* 0x00000004090a7825 */ /* 0x020fcc00078e0004 */
[----:B------:R-:W3:Y:S01]  /*0100*/  LDG.E R11, desc[UR4][R10.64] ;  /* 0x000000040a0b7981 */ /* 0x000ee2000c1e1900 */
[----:B--2---:R-:W-:-:S04]  /*0110*/  IMAD.WIDE.U32 R4, R3, 0x4, R4 ;  /* 0x0000000403047825 */ /* 0x004fc800078e0004 */
[----:B---3--:R-:W-:-:S05]  /*0120*/  FMUL R9, R6, R11 ;  /* 0x0000000b06097220 */ /* 0x008fca0000400000 */
[----:B------:R-:W-:Y:S01]  /*0130*/  REDG.E.ADD.F32.FTZ.RN.STRONG.GPU desc[UR4][R4.64], R9 ;  /* 0x00000009040079a6 */ /* 0x000fe2000c12f304 */
[----:B------:R-:W-:Y:S05]  /*0140*/  EXIT ;  /* 0x000000000000794d */ /* 0x000fea0003800000 */
.L_x_1:
        /* <DEDUP_REMOVED lines=11> */
.L_x_8:


//--------------------- .text._Z6vecmulPfS_S_i    --------------------------
	.section	.text._Z6vecmulPfS_S_i,"ax",@progbits
	.align	128
        .global         _Z6vecmulPfS_S_i
        .type           _Z6vecmulPfS_S_i,@function
        .size           _Z6vecmulPfS_S_i,(.L_x_9 - _Z6vecmulPfS_S_i)
        .other          _Z6vecmulPfS_S_i,@"STO_CUDA_ENTRY STV_DEFAULT"
_Z6vecmulPfS_S_i:
.text._Z6vecmulPfS_S_i:
[----:B------:R-:W-:Y:S01]  /*0000*/  LDC R1, c[0x0][0x37c] ;  /* 0x0000df00ff017b82 */ /* 0x000fe20000000800 */
[----:B------:R-:W0:Y:S07]  /*0010*/  S2R R0, SR_TID.Y ;  /* 0x0000000000007919 */ /* 0x000e2e0000002200 */
[----:B------:R-:W0:Y:S01]  /*0020*/  S2UR UR4, SR_CTAID.Y ;  /* 0x00000000000479c3 */ /* 0x000e220000002600 */
[----:B------:R-:W1:Y:S01]  /*0030*/  LDCU UR20, c[0x0][0x398] ;  /* 0x00007300ff1477ac */ /* 0x000e620008000800 */
[----:B------:R-:W2:Y:S06]  /*0040*/  S2R R3, SR_TID.X ;  /* 0x0000000000037919 */ /* 0x000eac0000002100 */
[----:B------:R-:W0:Y:S08]  /*0050*/  LDC R13, c[0x0][0x364] ;  /* 0x0000d900ff0d7b82 */ /* 0x000e300000000800 */
[----:B------:R-:W2:Y:S08]  /*0060*/  S2UR UR5, SR_CTAID.X ;  /* 0x00000000000579c3 */ /* 0x000eb00000002500 */
[----:B------:R-:W2:Y:S01]  /*0070*/  LDC R2, c[0x0][0x360] ;  /* 0x0000d800ff027b82 */ /* 0x000ea20000000800 */
[----:B0-----:R-:W-:-:S02]  /*0080*/  IMAD R13, R13, UR4, R0 ;  /* 0x000000040d0d7c24 */ /* 0x001fc4000f8e0200 */
[----:B--2---:R-:W-:-:S05]  /*0090*/  IMAD R0, R2, UR5, R3 ;  /* 0x0000000502007c24 */ /* 0x004fca000f8e0203 */
[----:B------:R-:W-:-:S04]  /*00a0*/  VIMNMX R2, PT, PT, R13, R0, !PT ;  /* 0x000000000d027248 */ /* 0x000fc80007fe0100 */
[----:B-1----:R-:W-:-:S13]  /*00b0*/  ISETP.GE.AND P0, PT, R2, UR20, PT ;  /* 0x0000001402007c0c */ /* 0x002fda000bf06270 */
[----:B------:R-:W-:Y:S05]  /*00c0*/  @P0 EXIT ;  /* 0x000000000000094d */ /* 0x000fea0003800000 */
[----:B------:R-:W-:Y:S01]  /*00d0*/  UISETP.GE.U32.AND UP0, UPT, UR20, 0x8, UPT ;  /* 0x000000081400788c */ /* 0x000fe2000bf06070 */
[----:B------:R-:W-:Y:S02]  /*00e0*/  HFMA2 R12, -RZ, RZ, 0, 0 ;  /* 0x00000000ff0c7431 */ /* 0x000fe400000001ff */
[----:B------:R-:W-:Y:S01]  /*00f0*/  IMAD R13, R13, UR20, RZ ;  /* 0x000000140d0d7c24 */ /* 0x000fe2000f8e02ff */
[----:B------:R-:W-:Y:S01]  /*0100*/  UMOV UR4, URZ ;  /* 0x000000ff00047c82 */ /* 0x000fe20008000000 */
[----:B------:R-:W0:Y:S04]  /*0110*/  LDCU.64 UR18, c[0x0][0x358] ;  /* 0x00006b00ff1277ac */ /* 0x000e280008000a00 */
[----:B------:R-:W-:Y:S05]  /*0120*/  BRA.U !UP0, `(.L_x_2) ;  /* 0x0000000508047547 */ /* 0x000fea000b800000 */
[----:B------:R-:W1:Y:S01]  /*0130*/  LDCU.128 UR24, c[0x0][0x380] ;  /* 0x00007000ff1877ac */ /* 0x000e620008000c00 */
[----:B------:R-:W-:Y:S02]  /*0140*/  MOV R12, RZ ;  /* 0x000000ff000c7202 */ /* 0x000fe40000000f00 */
[----:B------:R-:W-:Y:S01]  /*0150*/  MOV R14, R0 ;  /* 0x00000000000e7202 */ /* 0x000fe20000000f00 */
[----:B------:R-:W-:-:S04]  /*0160*/  ULOP3.LUT UR4, UR20, 0x7ffffff8, URZ, 0xc0, !UPT ;  /* 0x7ffffff814047892 */ /* 0x000fc8000f8ec0ff */
[----:B------:R-:W-:Y:S01]  /*0170*/  UIADD3 UR5, UPT, UPT, -UR4, URZ, URZ ;  /* 0x000000ff04057290 */ /* 0x000fe2000fffe1ff */
[----:B-1----:R-:W-:Y:S01]  /*0180*/  MOV R2, UR24 ;  /* 0x0000001800027c02 */ /* 0x002fe20008000f00 */
[----:B------:R-:W-:Y:S01]  /*0190*/  UIMAD.WIDE UR6, UR20, 0x8, UR26 ;  /* 0x00000008140678a5 */ /* 0x000fe2000f8e021a */
[----:B------:R-:W-:Y:S01]  /*01a0*/  MOV R3, UR25 ;  /* 0x0000001900037c02 */ /* 0x000fe20008000f00 */
[----:B------:R-:W-:Y:S02]  /*01b0*/  UIMAD.WIDE UR8, UR20, 0xc, UR26 ;  /* 0x0000000c140878a5 */ /* 0x000fe4000f8e021a */
[----:B------:R-:W-:Y:S01]  /*01c0*/  UIMAD.WIDE UR10, UR20, 0x10, UR26 ;  /* 0x00000010140a78a5 */ /* 0x000fe2000f8e021a */
[----:B------:R-:W-:Y:S01]  /*01d0*/  IMAD.WIDE.U32 R2, R13, 0x4, R2 ;  /* 0x000000040d027825 */ /* 0x000fe200078e0002 */
[----:B------:R-:W-:Y:S02]  /*01e0*/  UIMAD.WIDE UR12, UR20, 0x14, UR26 ;  /* 0x00000014140c78a5 */ /* 0x000fe4000f8e021a */
[----:B------:R-:W-:Y:S01]  /*01f0*/  UIMAD.WIDE UR14, UR20, 0x18, UR26 ;  /* 0x00000018140e78a5 */ /* 0x000fe2000f8e021a */
[----:B------:R-:W-:Y:S01]  /*0200*/  IADD3 R2, P0, PT, R2, 0x10, RZ ;  /* 0x0000001002027810 */ /* 0x000fe20007f1e0ff */
[----:B------:R-:W-:-:S03]  /*0210*/  UIMAD.WIDE UR16, UR20, 0x1c, UR26 ;  /* 0x0000001c141078a5 */ /* 0x000fc6000f8e021a */
[----:B------:R-:W-:-:S09]  /*0220*/  IADD3.X R3, PT, PT, RZ, R3, RZ, P0, !PT ;  /* 0x00000003ff037210 */ /* 0x000fd200007fe4ff */
.L_x_3:
[----:B------:R-:W-:Y:S01]  /*0230*/  UIMAD.WIDE UR22, UR20, 0x4, UR26 ;  /* 0x00000004141678a5 */ /* 0x000fe2000f8e021a */
[----:B------:R-:W-:Y:S02]  /*0240*/  IMAD.MOV.U32 R23, RZ, RZ, 0x4 ;  /* 0x00000004ff177424 */ /* 0x000fe400078e00ff */
[----:B------:R-:W-:Y:S01]  /*0250*/  HFMA2 R11, -RZ, RZ, 0, 2.384185791015625e-07 ;  /* 0x00000004ff0b7431 */ /* 0x000fe200000001ff */
[----:B------:R-:W-:Y:S01]  /*0260*/  MOV R25, 0x4 ;  /* 0x0000000400197802 */ /* 0x000fe20000000f00 */
[----:B0-----:R-:W2:Y:S01]  /*0270*/  LDG.E R21, desc[UR18][R2.64+-0x10] ;  /* 0xfffff01202157981 */ /* 0x001ea2000c1e1900 */
[C---:B------:R-:W-:Y:S01]  /*0280*/  IMAD.WIDE R22, R14.reuse, R23, UR26 ;  /* 0x0000001a0e167e25 */ /* 0x040fe2000f8e0217 */
[----:B------:R-:W-:Y:S02]  /*0290*/  MOV R8, UR22 ;  /* 0x0000001600087c02 */ /* 0x000fe40008000f00 */
[----:B------:R-:W-:Y:S01]  /*02a0*/  MOV R9, UR23 ;  /* 0x0000001700097c02 */ /* 0x000fe20008000f00 */
[----:B------:R-:W3:Y:S02]  /*02b0*/  LDG.E R19, desc[UR18][R2.64+-0xc] ;  /* 0xfffff41202137981 */ /* 0x000ee4000c1e1900 */
[----:B------:R-:W-:-:S02]  /*02c0*/  IMAD.WIDE R8, R14, 0x4, R8 ;  /* 0x000000040e087825 */ /* 0x000fc400078e0208 */
[----:B------:R-:W2:Y:S01]  /*02d0*/  LDG.E R22, desc[UR18][R22.64] ;  /* 0x0000001216167981 */ /* 0x000ea2000c1e1900 */
[----:B------:R-:W-:Y:S01]  /*02e0*/  MOV R5, 0x4 ;  /* 0x0000000400057802 */ /* 0x000fe20000000f00 */
[C---:B------:R-:W-:Y:S02]  /*02f0*/  IMAD.WIDE R24, R14.reuse, R25, UR6 ;  /* 0x000000060e187e25 */ /* 0x040fe4000f8e0219 */
[----:B------:R0:W3:Y:S02]  /*0300*/  LDG.E R20, desc[UR18][R8.64] ;  /* 0x0000001208147981 */ /* 0x0000e4000c1e1900 */
[----:B------:R-:W-:Y:S02]  /*0310*/  IMAD.WIDE R10, R14, R11, UR8 ;  /* 0x000000080e0a7e25 */ /* 0x000fe4000f8e020b */
[----:B------:R-:W4:Y:S04]  /*0320*/  LDG.E R18, desc[UR18][R24.64] ;  /* 0x0000001218127981 */ /* 0x000f28000c1e1900 */
[----:B------:R-:W4:Y:S01]  /*0330*/  LDG.E R17, desc[UR18][R2.64+-0x8] ;  /* 0xfffff81202117981 */ /* 0x000f22000c1e1900 */
[----:B0-----:R-:W-:-:S02]  /*0340*/  HFMA2 R9, -RZ, RZ, 0, 2.384185791015625e-07 ;  /* 0x00000004ff097431 */ /* 0x001fc400000001ff */
[----:B------:R-:W-:Y:S01]  /*0350*/  IMAD.MOV.U32 R7, RZ, RZ, 0x4 ;  /* 0x00000004ff077424 */ /* 0x000fe200078e00ff */
[----:B------:R0:W5:Y:S01]  /*0360*/  LDG.E R16, desc[UR18][R10.64] ;  /* 0x000000120a107981 */ /* 0x000162000c1e1900 */
[----:B------:R-:W-:-:S03]  /*0370*/  IMAD.WIDE R4, R14, R5, UR10 ;  /* 0x0000000a0e047e25 */ /* 0x000fc6000f8e0205 */
[----:B------:R-:W5:Y:S01]  /*0380*/  LDG.E R15, desc[UR18][R2.64+-0x4] ;  /* 0xfffffc12020f7981 */ /* 0x000f62000c1e1900 */
[C---:B------:R-:W-:Y:S01]  /*0390*/  IMAD.WIDE R6, R14.reuse, R7, UR12 ;  /* 0x0000000c0e067e25 */ /* 0x040fe2000f8e0207 */
[----:B------:R-:W-:Y:S02]  /*03a0*/  MOV R27, 0x4 ;  /* 0x00000004001b7802 */ /* 0x000fe40000000f00 */
[----:B------:R1:W5:Y:S01]  /*03b0*/  LDG.E R4, desc[UR18][R4.64] ;  /* 0x0000001204047981 */ /* 0x000362000c1e1900 */
[----:B------:R-:W-:-:S03]  /*03c0*/  IMAD.WIDE R8, R14, R9, UR14 ;  /* 0x0000000e0e087e25 */ /* 0x000fc6000f8e0209 */
[----:B------:R-:W5:Y:S01]  /*03d0*/  LDG.E R23, desc[UR18][R2.64] ;  /* 0x0000001202177981 */ /* 0x000f62000c1e1900 */
[----:B0-----:R-:W-:-:S03]  /*03e0*/  IMAD.WIDE R10, R14, R27, UR16 ;  /* 0x000000100e0a7e25 */ /* 0x001fc6000f8e021b */
[----:B------:R-:W5:Y:S04]  /*03f0*/  LDG.E R7, desc[UR18][R6.64] ;  /* 0x0000001206077981 */ /* 0x000f68000c1e1900 */
[----:B------:R-:W5:Y:S04]  /*0400*/  LDG.E R24, desc[UR18][R2.64+0x4] ;  /* 0x0000041202187981 */ /* 0x000f68000c1e1900 */
[----:B------:R-:W5:Y:S04]  /*0410*/  LDG.E R8, desc[UR18][R8.64] ;  /* 0x0000001208087981 */ /* 0x000f68000c1e1900 */
[----:B------:R-:W5:Y:S04]  /*0420*/  LDG.E R25, desc[UR18][R2.64+0x8] ;  /* 0x0000081202197981 */ /* 0x000f68000c1e1900 */
[----:B------:R-:W5:Y:S04]  /*0430*/  LDG.E R10, desc[UR18][R10.64] ;  /* 0x000000120a0a7981 */ /* 0x000f68000c1e1900 */
[----:B------:R0:W5:Y:S01]  /*0440*/  LDG.E R27, desc[UR18][R2.64+0xc] ;  /* 0x00000c12021b7981 */ /* 0x000162000c1e1900 */
[----:B------:R-:W-:-:S04]  /*0450*/  UIADD3 UR5, UPT, UPT, UR5, 0x8, URZ ;  /* 0x0000000805057890 */ /* 0x000fc8000fffe0ff */
[----:B------:R-:W-:Y:S01]  /*0460*/  UISETP.NE.AND UP0, UPT, UR5, URZ, UPT ;  /* 0x000000ff0500728c */ /* 0x000fe2000bf05270 */
[----:B-1----:R-:W-:Y:S02]  /*0470*/  MOV R5, UR20 ;  /* 0x0000001400057c02 */ /* 0x002fe40008000f00 */
[----:B0-----:R-:W-:Y:S02]  /*0480*/  IADD3 R2, P0, PT, R2, 0x20, RZ ;  /* 0x0000002002027810 */ /* 0x001fe40007f1e0ff */
[----:B------:R-:W-:Y:S02]  /*0490*/  LEA R14, R5, R14, 0x3 ;  /* 0x0000000e050e7211 */ /* 0x000fe400078e18ff */
[----:B------:R-:W-:Y:S01]  /*04a0*/  IADD3.X R3, PT, PT, RZ, R3, RZ, P0, !PT ;  /* 0x00000003ff037210 */ /* 0x000fe200007fe4ff */
[----:B--2---:R-:W-:-:S04]  /*04b0*/  FFMA R22, R21, R22, R12 ;  /* 0x0000001615167223 */ /* 0x004fc8000000000c */
[----:B---3--:R-:W-:-:S04]  /*04c0*/  FFMA R20, R19, R20, R22 ;  /* 0x0000001413147223 */ /* 0x008fc80000000016 */
[----:B----4-:R-:W-:-:S04]  /*04d0*/  FFMA R18, R17, R18, R20 ;  /* 0x0000001211127223 */ /* 0x010fc80000000014 */
[----:B-----5:R-:W-:-:S04]  /*04e0*/  FFMA R16, R15, R16, R18 ;  /* 0x000000100f107223 */ /* 0x020fc80000000012 */
[----:B------:R-:W-:-:S04]  /*04f0*/  FFMA R23, R23, R4, R16 ;  /* 0x0000000417177223 */ /* 0x000fc80000000010 */
[----:B------:R-:W-:-:S04]  /*0500*/  FFMA R24, R24, R7, R23 ;  /* 0x0000000718187223 */ /* 0x000fc80000000017 */
[----:B------:R-:W-:-:S04]  /*0510*/  FFMA R8, R25, R8, R24 ;  /* 0x0000000819087223 */ /* 0x000fc80000000018 */
[----:B------:R-:W-:Y:S01]  /*0520*/  FFMA R12, R27, R10, R8 ;  /* 0x0000000a1b0c7223 */ /* 0x000fe20000000008 */
[----:B------:R-:W-:Y:S06]  /*0530*/  BRA.U UP0, `(.L_x_3) ;  /* 0xfffffffd003c7547 */ /* 0x000fec000b83ffff */
.L_x_2:
[----:B------:R-:W-:-:S04]  /*0540*/  ULOP3.LUT UR6, UR20, 0x7, URZ, 0xc0, !UPT ;  /* 0x0000000714067892 */ /* 0x000fc8000f8ec0ff */
[----:B------:R-:W-:-:S09]  /*0550*/  UISETP.NE.AND UP0, UPT, UR6, URZ, UPT ;  /* 0x000000ff0600728c */ /* 0x000fd2000bf05270 */
[----:B------:R-:W-:Y:S05]  /*0560*/  BRA.U !UP0, `(.L_x_4) ;  /* 0x0000000508387547 */ /* 0x000fea000b800000 */
[----:B------:R-:W-:Y:S02]  /*0570*/  UISETP.GE.U32.AND UP0, UPT, UR6, 0x4, UPT ;  /* 0x000000040600788c */ /* 0x000fe4000bf06070 */
[----:B------:R-:W-:-:S04]  /*0580*/  ULOP3.LUT UR5, UR20, 0x3, URZ, 0xc0, !UPT ;  /* 0x0000000314057892 */ /* 0x000fc8000f8ec0ff */
[----:B------:R-:W-:-:S03]  /*0590*/  UISETP.NE.AND UP1, UPT, UR5, URZ, UPT ;  /* 0x000000ff0500728c */ /* 0x000fc6000bf25270 */
[----:B------:R-:W-:Y:S08]  /*05a0*/  BRA.U !UP0, `(.L_x_5) ;  /* 0x00000001087c7547 */ /* 0x000ff0000b800000 */
[----:B------:R-:W1:Y:S01]  /*05b0*/  LDC.64 R6, c[0x0][0x388] ;  /* 0x0000e200ff067b82 */ /* 0x000e620000000a00 */
[----:B------:R-:W2:Y:S01]  /*05c0*/  LDCU.64 UR6, c[0x0][0x380] ;  /* 0x00007000ff0677ac */ /* 0x000ea20008000a00 */
[----:B------:R-:W-:Y:S01]  /*05d0*/  IMAD.U32 R9, RZ, RZ, UR4 ;  /* 0x00000004ff097e24 */ /* 0x000fe2000f8e00ff */
[C---:B------:R-:W-:Y:S02]  /*05e0*/  IADD3 R3, PT, PT, R13.reuse, UR4, RZ ;  /* 0x000000040d037c10 */ /* 0x040fe4000fffe0ff */
[----:B------:R-:W-:Y:S01]  /*05f0*/  IADD3 R10, P0, PT, R13, UR4, RZ ;  /* 0x000000040d0a7c10 */ /* 0x000fe2000ff1e0ff */
[----:B------:R-:W-:Y:S01]  /*0600*/  IMAD R9, R9, UR20, R0 ;  /* 0x0000001409097c24 */ /* 0x000fe2000f8e0200 */
[----:B------:R-:W-:Y:S01]  /*0610*/  MOV R11, UR20 ;  /* 0x00000014000b7c02 */ /* 0x000fe20008000f00 */
[----:B------:R-:W3:Y:S01]  /*0620*/  LDC.64 R4, c[0x0][0x380] ;  /* 0x0000e000ff047b82 */ /* 0x000ee20000000a00 */
[----:B------:R-:W-:Y:S01]  /*0630*/  MOV R15, UR20 ;  /* 0x00000014000f7c02 */ /* 0x000fe20008000f00 */
[----:B-1----:R-:W-:Y:S01]  /*0640*/  IMAD.WIDE R6, R9, 0x4, R6 ;  /* 0x0000000409067825 */ /* 0x002fe200078e0206 */
[----:B------:R-:W-:-:S05]  /*0650*/  MOV R9, UR20 ;  /* 0x0000001400097c02 */ /* 0x000fca0008000f00 */
[----:B------:R-:W-:Y:S02]  /*0660*/  IMAD.WIDE R8, R9, 0x4, R6 ;  /* 0x0000000409087825 */ /* 0x000fe400078e0206 */
[----:B0-----:R-:W4:Y:S02]  /*0670*/  LDG.E R6, desc[UR18][R6.64] ;  /* 0x0000001206067981 */ /* 0x001f24000c1e1900 */
[----:B---3--:R-:W-:Y:S01]  /*0680*/  IMAD.WIDE.U32 R4, R3, 0x4, R4 ;  /* 0x0000000403047825 */ /* 0x008fe200078e0004 */
[----:B------:R-:W-:Y:S01]  /*0690*/  IADD3.X R3, PT, PT, RZ, RZ, RZ, P0, !PT ;  /* 0x000000ffff037210 */ /* 0x000fe200007fe4ff */
[----:B------:R-:W3:Y:S01]  /*06a0*/  LDG.E R17, desc[UR18][R8.64] ;  /* 0x0000001208117981 */ /* 0x000ee2000c1e1900 */
[----:B--2---:R-:W-:-:S03]  /*06b0*/  LEA R2, P0, R10, UR6, 0x2 ;  /* 0x000000060a027c11 */ /* 0x004fc6000f8010ff */
[----:B------:R-:W4:Y:S01]  /*06c0*/  LDG.E R5, desc[UR18][R4.64] ;  /* 0x0000001204057981 */ /* 0x000f22000c1e1900 */
[----:B------:R-:W-:Y:S01]  /*06d0*/  LEA.HI.X R3, R10, UR7, R3, 0x2, P0 ;  /* 0x000000070a037c11 */ /* 0x000fe200080f1403 */
[----:B------:R-:W-:-:S04]  /*06e0*/  IMAD.WIDE R10, R11, 0x4, R8 ;  /* 0x000000040b0a7825 */ /* 0x000fc800078e0208 */
[----:B------:R-:W3:Y:S01]  /*06f0*/  LDG.E R16, desc[UR18][R2.64+0x4] ;  /* 0x0000041202107981 */ /* 0x000ee2000c1e1900 */
[----:B------:R-:W-:-:S03]  /*0700*/  IMAD.WIDE R14, R15, 0x4, R10 ;  /* 0x000000040f0e7825 */ /* 0x000fc600078e020a */
[----:B------:R-:W2:Y:S04]  /*0710*/  LDG.E R19, desc[UR18][R10.64] ;  /* 0x000000120a137981 */ /* 0x000ea8000c1e1900 */
[----:B------:R-:W2:Y:S04]  /*0720*/  LDG.E R18, desc[UR18][R2.64+0x8] ;  /* 0x0000081202127981 */ /* 0x000ea8000c1e1900 */
[----:B------:R-:W5:Y:S04]  /*0730*/  LDG.E R20, desc[UR18][R2.64+0xc] ;  /* 0x00000c1202147981 */ /* 0x000f68000c1e1900 */
[----:B------:R-:W5:Y:S01]  /*0740*/  LDG.E R14, desc[UR18][R14.64] ;  /* 0x000000120e0e7981 */ /* 0x000f62000c1e1900 */
[----:B------:R-:W-:Y:S01]  /*0750*/  UIADD3 UR4, UPT, UPT, UR4, 0x4, URZ ;  /* 0x0000000404047890 */ /* 0x000fe2000fffe0ff */
[----:B----4-:R-:W-:-:S04]  /*0760*/  FFMA R5, R5, R6, R12 ;  /* 0x0000000605057223 */ /* 0x010fc8000000000c */
[----:B---3--:R-:W-:-:S04]  /*0770*/  FFMA R5, R16, R17, R5 ;  /* 0x0000001110057223 */ /* 0x008fc80000000005 */
[----:B--2---:R-:W-:-:S04]  /*0780*/  FFMA R5, R18, R19, R5 ;  /* 0x0000001312057223 */ /* 0x004fc80000000005 */
[----:B-----5:R-:W-:-:S07]  /*0790*/  FFMA R12, R20, R14, R5 ;  /* 0x0000000e140c7223 */ /* 0x020fce0000000005 */
.L_x_5:
[----:B------:R-:W-:Y:S05]  /*07a0*/  BRA.U !UP1, `(.L_x_4) ;  /* 0x0000000109a87547 */ /* 0x000fea000b800000 */
[----:B------:R-:W-:Y:S01]  /*07b0*/  UISETP.NE.AND UP0, UPT, UR5, 0x1, UPT ;  /* 0x000000010500788c */ /* 0x000fe2000bf05270 */
[----:B------:R-:W-:Y:S01]  /*07c0*/  MOV R7, UR4 ;  /* 0x0000000400077c02 */ /* 0x000fe20008000f00 */
[----:B------:R-:W-:Y:S02]  /*07d0*/  ULOP3.LUT UR5, UR20, 0x1, URZ, 0xc0, !UPT ;  /* 0x0000000114057892 */ /* 0x000fe4000f8ec0ff */
[----:B------:R-:W-:Y:S02]  /*07e0*/  MOV R15, UR20 ;  /* 0x00000014000f7c02 */ /* 0x000fe40008000f00 */
[----:B------:R-:W-:Y:S01]  /*07f0*/  UISETP.NE.U32.AND UP1, UPT, UR5, 0x1, UPT ;  /* 0x000000010500788c */ /* 0x000fe2000bf25070 */
[----:B------:R-:W-:-:S04]  /*0800*/  PLOP3.LUT P1, PT, PT, PT, UP0, 0x80, 0x8 ;  /* 0x000000000008781c */ /* 0x000fc80003f2f008 */
[----:B------:R-:W1:Y:S01]  /*0810*/  @UP0 LDCU.128 UR8, c[0x0][0x380] ;  /* 0x00007000ff0807ac */ /* 0x000e620008000c00 */
[----:B------:R-:W-:Y:S01]  /*0820*/  PLOP3.LUT P0, PT, PT, PT, UP1, 0x80, 0x8 ;  /* 0x000000000008781c */ /* 0x000fe20003f0f018 */
[----:B------:R-:W2:Y:S04]  /*0830*/  @UP0 LDCU.64 UR6, c[0x0][0x380] ;  /* 0x00007000ff0607ac */ /* 0x000ea80008000a00 */
[----:B------:R-:W3:Y:S03]  /*0840*/  @!UP1 LDCU.128 UR12, c[0x0][0x380] ;  /* 0x00007000ff0c97ac */ /* 0x000ee60008000c00 */
[C---:B------:R-:W-:Y:S02]  /*0850*/  @P1 IADD3 R3, PT, PT, R13.reuse, UR4, RZ ;  /* 0x000000040d031c10 */ /* 0x040fe4000fffe0ff */
[----:B------:R-:W-:Y:S01]  /*0860*/  @P1 IADD3 R6, P2, PT, R13, UR4, RZ ;  /* 0x000000040d061c10 */ /* 0x000fe2000ff5e0ff */
[----:B------:R-:W-:Y:S01]  /*0870*/  @UP0 UIADD3 UR4, UPT, UPT, UR4, 0x2, URZ ;  /* 0x0000000204040890 */ /* 0x000fe2000fffe0ff */
[----:B-1----:R-:W-:Y:S01]  /*0880*/  MOV R11, UR9 ;  /* 0x00000009000b7c02 */ /* 0x002fe20008000f00 */
[----:B------:R-:W-:Y:S01]  /*0890*/  IMAD.U32 R10, RZ, RZ, UR8 ;  /* 0x00000008ff0a7e24 */ /* 0x000fe2000f8e00ff */
[----:B------:R-:W-:-:S02]  /*08a0*/  MOV R4, UR10 ;  /* 0x0000000a00047c02 */ /* 0x000fc40008000f00 */
[----:B------:R-:W-:Y:S01]  /*08b0*/  MOV R5, UR11 ;  /* 0x0000000b00057c02 */ /* 0x000fe20008000f00 */
[----:B------:R-:W-:-:S04]  /*08c0*/  @P1 IMAD.WIDE.U32 R10, R3, 0x4, R10 ;  /* 0x00000004030a1825 */ /* 0x000fc800078e000a */
[----:B------:R-:W-:Y:S01]  /*08d0*/  @P1 IMAD R3, R7, UR20, R0 ;  /* 0x0000001407031c24 */ /* 0x000fe2000f8e0200 */
[----:B------:R-:W-:Y:S01]  /*08e0*/  @P1 IADD3.X R7, PT, PT, RZ, RZ, RZ, P2, !PT ;  /* 0x000000ffff071210 */ /* 0x000fe200017fe4ff */
[----:B------:R-:W-:Y:S01]  /*08f0*/  IMAD.U32 R19, RZ, RZ, UR4 ;  /* 0x00000004ff137e24 */ /* 0x000fe2000f8e00ff */
[C---:B--2---:R-:W-:Y:S01]  /*0900*/  @P1 LEA R2, P2, R6.reuse, UR6, 0x2 ;  /* 0x0000000606021c11 */ /* 0x044fe2000f8410ff */
[----:B------:R-:W-:Y:S01]  /*0910*/  @P1 IMAD.WIDE R4, R3, 0x4, R4 ;  /* 0x0000000403041825 */ /* 0x000fe200078e0204 */
[----:B------:R-:W-:Y:S01]  /*0920*/  @!P0 IADD3 R17, PT, PT, R13, UR4, RZ ;  /* 0x000000040d118c10 */ /* 0x000fe2000fffe0ff */
[----:B0-----:R-:W2:Y:S01]  /*0930*/  @P1 LDG.E R11, desc[UR18][R10.64] ;  /* 0x000000120a0b1981 */ /* 0x001ea2000c1e1900 */
[----:B------:R-:W-:Y:S01]  /*0940*/  @P1 LEA.HI.X R3, R6, UR7, R7, 0x2, P2 ;  /* 0x0000000706031c11 */ /* 0x000fe200090f1407 */
[----:B------:R-:W-:Y:S01]  /*0950*/  @!P0 IMAD R19, R19, UR20, R0 ;  /* 0x0000001413138c24 */ /* 0x000fe2000f8e0200 */
[----:B---3--:R-:W-:Y:S01]  /*0960*/  MOV R6, UR12 ;  /* 0x0000000c00067c02 */ /* 0x008fe20008000f00 */
[----:B------:R-:W-:Y:S01]  /*0970*/  @P1 IMAD.WIDE R14, R15, 0x4, R4 ;  /* 0x000000040f0e1825 */ /* 0x000fe200078e0204 */
[----:B------:R-:W-:Y:S01]  /*0980*/  MOV R7, UR13 ;  /* 0x0000000d00077c02 */ /* 0x000fe20008000f00 */
[----:B------:R-:W2:Y:S01]  /*0990*/  @P1 LDG.E R4, desc[UR18][R4.64] ;  /* 0x0000001204041981 */ /* 0x000ea2000c1e1900 */
[----:B------:R-:W-:-:S02]  /*09a0*/  MOV R8, UR14 ;  /* 0x0000000e00087c02 */ /* 0x000fc40008000f00 */
[----:B------:R-:W-:Y:S01]  /*09b0*/  MOV R9, UR15 ;  /* 0x0000000f00097c02 */ /* 0x000fe20008000f00 */
[----:B------:R-:W-:Y:S01]  /*09c0*/  @!P0 IMAD.WIDE.U32 R6, R17, 0x4, R6 ;  /* 0x0000000411068825 */ /* 0x000fe200078e0006 */
[----:B------:R-:W3:Y:S03]  /*09d0*/  @P1 LDG.E R14, desc[UR18][R14.64] ;  /* 0x000000120e0e1981 */ /* 0x000ee6000c1e1900 */
[----:B------:R-:W-:Y:S01]  /*09e0*/  @!P0 IMAD.WIDE R8, R19, 0x4, R8 ;  /* 0x0000000413088825 */ /* 0x000fe200078e0208 */
[----:B------:R-:W3:Y:S04]  /*09f0*/  @P1 LDG.E R2, desc[UR18][R2.64+0x4] ;  /* 0x0000041202021981 */ /* 0x000ee8000c1e1900 */
[----:B------:R-:W4:Y:S04]  /*0a00*/  @!P0 LDG.E R7, desc[UR18][R6.64] ;  /* 0x0000001206078981 */ /* 0x000f28000c1e1900 */
[----:B------:R-:W4:Y:S01]  /*0a10*/  @!P0 LDG.E R8, desc[UR18][R8.64] ;  /* 0x0000001208088981 */ /* 0x000f22000c1e1900 */
[----:B--2---:R-:W-:-:S04]  /*0a20*/  @P1 FFMA R11, R11, R4, R12 ;  /* 0x000000040b0b1223 */ /* 0x004fc8000000000c */
[----:B---3--:R-:W-:-:S04]  /*0a30*/  @P1 FFMA R12, R2, R14, R11 ;  /* 0x0000000e020c1223 */ /* 0x008fc8000000000b */
[----:B----4-:R-:W-:-:S07]  /*0a40*/  @!P0 FFMA R12, R7, R8, R12 ;  /* 0x00000008070c8223 */ /* 0x010fce000000000c */
.L_x_4:
[----:B------:R-:W1:Y:S01]  /*0a50*/  LDC.64 R2, c[0x0][0x390] ;  /* 0x0000e400ff027b82 */ /* 0x000e620000000a00 */
[----:B------:R-:W-:-:S05]  /*0a60*/  IADD3 R13, PT, PT, R0, R13, RZ ;  /* 0x0000000d000d7210 */ /* 0x000fca0007ffe0ff */
[----:B-1----:R-:W-:-:S05]  /*0a70*/  IMAD.WIDE R2, R13, 0x4, R2 ;  /* 0x000000040d027825 */ /* 0x002fca00078e0202 */
[----:B0-----:R-:W-:Y:S01]  /*0a80*/  STG.E desc[UR18][R2.64], R12 ;  /* 0x0000000c02007986 */ /* 0x001fe2000c101912 */
[----:B------:R-:W-:Y:S05]  /*0a90*/  EXIT ;  /* 0x000000000000794d */ /* 0x000fea0003800000 */
.L_x_6:
        /* <DEDUP_REMOVED lines=14> */
.L_x_9:


//--------------------- .nv.shared.reserved.0     --------------------------
	.section	.nv.shared.reserved.0,"aw",@nobits
	.weak		__nv_reservedSMEM_offset_0_alias
	.size		__nv_reservedSMEM_offset_0_alias, 0, 64
	.other		__nv_reservedSMEM_offset_0_alias,@"STO_CUDA_RESERVED_SHARED STV_DEFAULT"
__nv_reservedSMEM_offset_0_alias:
	.zero		0
	.zero		64


//--------------------- .nv.constant0._Z9normalizePfj --------------------------
	.section	.nv.constant0._Z9normalizePfj,"a",@progbits
	.sectionflags	@""
	.align	4
.nv.constant0._Z9normalizePfj:
	.zero		908


//--------------------- .nv.constant0._Z10connectionPfPjS0_S_j --------------------------
	.section	.nv.constant0._Z10connectionPfPjS0_S_j,"a",@progbits
	.sectionflags	@""
	.align	4
.nv.constant0._Z10connectionPfPjS0_S_j:
	.zero		932


//--------------------- .nv.constant0._Z6vecmulPfS_S_i --------------------------
	.section	.nv.constant0._Z6vecmulPfS_S_i,"a",@progbits
	.sectionflags	@""
	.align	4
.nv.constant0._Z6vecmulPfS_S_i:
	.zero		924


//--------------------- SYMBOLS --------------------------

	.type		.nv.reservedSmem.offset0,@object
	.size		.nv.reservedSmem.offset0,0x4
